	.headerflags	@"EF_CUDA_TEXMODE_UNIFIED EF_CUDA_64BIT_ADDRESS EF_CUDA_ACCELERATORS EF_CUDA_SM90 EF_CUDA_VIRTUAL_SM(EF_CUDA_SM90)"
	.elftype	@"ET_EXEC"


//--------------------- .nv.info                  --------------------------
	.section	.nv.info,"",@"SHT_CUDA_INFO"
	.align	4


	//----- nvinfo : EIATTR_REGCOUNT
	.align		4
        /*0000*/ 	.byte	0x04, 0x2f
        /*0002*/ 	.short	(.L_1 - .L_0)
	.align		4
.L_0:
        /*0004*/ 	.word	index@(triton_poi_fused_convolution_leaky_relu_10)
        /*0008*/ 	.word	0x0000000e


	//----- nvinfo : EIATTR_MIN_STACK_SIZE
	.align		4
.L_1:
        /*000c*/ 	.byte	0x04, 0x12
        /*000e*/ 	.short	(.L_3 - .L_2)
	.align		4
.L_2:
        /*0010*/ 	.word	index@(triton_poi_fused_convolution_leaky_relu_10)
        /*0014*/ 	.word	0x00000000


	//----- nvinfo : EIATTR_FRAME_SIZE
	.align		4
.L_3:
        /*0018*/ 	.byte	0x04, 0x11
        /*001a*/ 	.short	(.L_5 - .L_4)
	.align		4
.L_4:
        /*001c*/ 	.word	index@(triton_poi_fused_convolution_leaky_relu_10)
        /*0020*/ 	.word	0x00000000


	//----- nvinfo : EIATTR_MIN_STACK_SIZE
	.align		4
.L_5:
        /*0024*/ 	.byte	0x04, 0x12
        /*0026*/ 	.short	(.L_7 - .L_6)
	.align		4
.L_6:
        /*0028*/ 	.word	index@(triton_poi_fused_convolution_leaky_relu_10)
        /*002c*/ 	.word	0x00000000
.L_7:


//--------------------- .nv.info.triton_poi_fused_convolution_leaky_relu_10 --------------------------
	.section	.nv.info.triton_poi_fused_convolution_leaky_relu_10,"",@"SHT_CUDA_INFO"
	.sectionflags	@""
	.align	4


	//----- nvinfo : EIATTR_CUDA_API_VERSION
	.align		4
        /*0000*/ 	.byte	0x04, 0x37
        /*0002*/ 	.short	(.L_9 - .L_8)
.L_8:
        /*0004*/ 	.word	0x0000007c


	//----- nvinfo : EIATTR_KPARAM_INFO
	.align		4
.L_9:
        /*0008*/ 	.byte	0x04, 0x17
        /*000a*/ 	.short	(.L_11 - .L_10)
.L_10:
        /*000c*/ 	.word	0x00000000
        /*0010*/ 	.short	0x0003
        /*0012*/ 	.short	0x0018
        /*0014*/ 	.byte	0x00, 0xf0, 0x11, 0x00


	//----- nvinfo : EIATTR_KPARAM_INFO
	.align		4
.L_11:
        /*0018*/ 	.byte	0x04, 0x17
        /*001a*/ 	.short	(.L_13 - .L_12)
.L_12:
        /*001c*/ 	.word	0x00000000
        /*0020*/ 	.short	0x0002
        /*0022*/ 	.short	0x0010
        /*0024*/ 	.byte	0x00, 0xf4, 0x21, 0x00


	//----- nvinfo : EIATTR_KPARAM_INFO
	.align		4
.L_13:
        /*0028*/ 	.byte	0x04, 0x17
        /*002a*/ 	.short	(.L_15 - .L_14)
.L_14:
        /*002c*/ 	.word	0x00000000
        /*0030*/ 	.short	0x0001
        /*0032*/ 	.short	0x0008
        /*0034*/ 	.byte	0x00, 0xf4, 0x21, 0x00


	//----- nvinfo : EIATTR_KPARAM_INFO
	.align		4
.L_15:
        /*0038*/ 	.byte	0x04, 0x17
        /*003a*/ 	.short	(.L_17 - .L_16)
.L_16:
        /*003c*/ 	.word	0x00000000
        /*0040*/ 	.short	0x0000
        /*0042*/ 	.short	0x0000
        /*0044*/ 	.byte	0x00, 0xf4, 0x21, 0x00


	//----- nvinfo : EIATTR_SPARSE_MMA_MASK
	.align		4
.L_17:
        /*0048*/ 	.byte	0x03, 0x50
        /*004a*/ 	.short	0x0000


	//----- nvinfo : EIATTR_MAXREG_COUNT
	.align		4
        /*004c*/ 	.byte	0x03, 0x1b
        /*004e*/ 	.short	0x00ff


	//----- nvinfo : EIATTR_EXIT_INSTR_OFFSETS
	.align		4
        /*0050*/ 	.byte	0x04, 0x1c
        /*0052*/ 	.short	(.L_19 - .L_18)


	//   ....[0]....
.L_18:
        /*0054*/ 	.word	0x00000230


	//----- nvinfo : EIATTR_REQNTID
	.align		4
.L_19:
        /*0058*/ 	.byte	0x04, 0x10
        /*005a*/ 	.short	(.L_21 - .L_20)
.L_20:
        /*005c*/ 	.word	0x00000080
        /*0060*/ 	.word	0x00000001
        /*0064*/ 	.word	0x00000001


	//----- nvinfo : EIATTR_CBANK_PARAM_SIZE
	.align		4
.L_21:
        /*0068*/ 	.byte	0x03, 0x19
        /*006a*/ 	.short	0x001c


	//----- nvinfo : EIATTR_PARAM_CBANK
	.align		4
        /*006c*/ 	.byte	0x04, 0x0a
        /*006e*/ 	.short	(.L_23 - .L_22)
	.align		4
.L_22:
        /*0070*/ 	.word	index@(.nv.constant0.triton_poi_fused_convolution_leaky_relu_10)
        /*0074*/ 	.short	0x0210
        /*0076*/ 	.short	0x001c


	//----- nvinfo : EIATTR_SW_WAR
	.align		4
.L_23:
        /*0078*/ 	.byte	0x04, 0x36
        /*007a*/ 	.short	(.L_25 - .L_24)
.L_24:
        /*007c*/ 	.word	0x00000008
.L_25:


//--------------------- .nv.callgraph             --------------------------
	.section	.nv.callgraph,"",@"SHT_CUDA_CALLGRAPH"
	.align	4
	.sectionentsize	8
	.align		4
        /*0000*/ 	.word	0x00000000
	.align		4
        /*0004*/ 	.word	0xffffffff
	.align		4
        /*0008*/ 	.word	0x00000000
	.align		4
        /*000c*/ 	.word	0xfffffffe
	.align		4
        /*0010*/ 	.word	0x00000000
	.align		4
        /*0014*/ 	.word	0xfffffffd
	.align		4
        /*0018*/ 	.word	0x00000000
	.align		4
        /*001c*/ 	.word	0xfffffffc


//--------------------- .text.triton_poi_fused_convolution_leaky_relu_10 --------------------------
	.section	.text.triton_poi_fused_convolution_leaky_relu_10,"ax",@progbits
	.align	128
        .global         triton_poi_fused_convolution_leaky_relu_10
        .type           triton_poi_fused_convolution_leaky_relu_10,@function
        .size           triton_poi_fused_convolution_leaky_relu_10,(.L_x_1 - triton_poi_fused_convolution_leaky_relu_10)
        .other          triton_poi_fused_convolution_leaky_relu_10,@"STO_CUDA_ENTRY STV_DEFAULT"
triton_poi_fused_convolution_leaky_relu_10:
.text.triton_poi_fused_convolution_leaky_relu_10:
[----:B------:R-:W-:Y:S01]  /*0000*/  LDC R1, c[0x0][0x28] ;  /* 0x00000a00ff017b82 */ /* 0x000fe20000000800 */
[----:B------:R-:W1:Y:S07]  /*0010*/  S2R R0, SR_TID.X ;  /* 0x0000000000007919 */ /* 0x000e6e0000002100 */
[----:B------:R-:W2:Y:S01]  /*0020*/  LDC.64 R4, c[0x0][0x218] ;  /* 0x00008600ff047b82 */ /* 0x000ea20000000a00 */
[----:B------:R-:W-:Y:S01]  /*0030*/  ULDC.64 UR4, c[0x0][0x208] ;  /* 0x0000820000047ab9 */ /* 0x000fe20000000a00 */
[----:B------:R-:W-:Y:S01]  /*0040*/  ULDC.64 UR6, c[0x0][0x220] ;  /* 0x0000880000067ab9 */ /* 0x000fe20000000a00 */
[----:B------:R-:W3:Y:S05]  /*0050*/  S2R R7, SR_CTAID.X ;  /* 0x0000000000077919 */ /* 0x000eea0000002500 */
[----:B------:R-:W4:Y:S01]  /*0060*/  LDC.64 R2, c[0x0][0x210] ;  /* 0x00008400ff027b82 */ /* 0x000f220000000a00 */
[----:B-1----:R-:W-:Y:S01]  /*0070*/  IMAD.SHL.U32 R0, R0, 0x2, RZ ;  /* 0x0000000200007824 */ /* 0x002fe200078e00ff */
[----:B---3--:R-:W-:-:S04]  /*0080*/  SHF.R.S32.HI R6, RZ, 0x17, R7 ;  /* 0x00000017ff067819 */ /* 0x008fc80000011407 */
[----:B------:R-:W-:Y:S02]  /*0090*/  LOP3.LUT R0, R0, 0xfe, RZ, 0xc0, !PT ;  /* 0x000000fe00007812 */ /* 0x000fe400078ec0ff */
[----:B------:R-:W-:-:S03]  /*00a0*/  SGXT R6, R6, 0x1 ;  /* 0x000000010606781a */ /* 0x000fc60000000200 */
[----:B------:R-:W-:-:S04]  /*00b0*/  IMAD R7, R7, 0x100, R0 ;  /* 0x0000010007077824 */ /* 0x000fc800078e0200 */
[----:B----4-:R-:W-:Y:S01]  /*00c0*/  IMAD.WIDE R2, R7, 0x4, R2 ;  /* 0x0000000407027825 */ /* 0x010fe200078e0202 */
[----:B------:R-:W-:-:S04]  /*00d0*/  LEA.HI R6, R6, R7, RZ, 0x2 ;  /* 0x0000000706067211 */ /* 0x000fc800078f10ff */
[--C-:B------:R-:W-:Y:S02]  /*00e0*/  SHF.R.S32.HI R0, RZ, 0x2, R6.reuse ;  /* 0x00000002ff007819 */ /* 0x100fe40000011406 */
[----:B------:R-:W-:-:S04]  /*00f0*/  SHF.R.S32.HI R9, RZ, 0x1f, R6 ;  /* 0x0000001fff097819 */ /* 0x000fc80000011406 */
[----:B------:R-:W-:-:S04]  /*0100*/  LEA.HI R9, R9, R0, RZ, 0x9 ;  /* 0x0000000009097211 */ /* 0x000fc800078f48ff */
[----:B------:R-:W-:-:S05]  /*0110*/  LOP3.LUT R9, R9, 0xfffffe00, RZ, 0xc0, !PT ;  /* 0xfffffe0009097812 */ /* 0x000fca00078ec0ff */
[----:B------:R-:W-:-:S04]  /*0120*/  IMAD.IADD R9, R0, 0x1, -R9 ;  /* 0x0000000100097824 */ /* 0x000fc800078e0a09 */
[----:B--2---:R-:W-:Y:S02]  /*0130*/  IMAD.WIDE R4, R9, 0x4, R4 ;  /* 0x0000000409047825 */ /* 0x004fe400078e0204 */
[----:B------:R-:W2:Y:S04]  /*0140*/  LDG.E.64 R8, desc[UR4][R2.64] ;  /* 0x0000000402087981 */ /* 0x000ea8000c1e1b00 */
[----:B------:R-:W2:Y:S01]  /*0150*/  LDG.E.EL R4, desc[UR4][R4.64] ;  /* 0x0000000404047981 */ /* 0x000ea2000c2e1900 */
[----:B------:R-:W-:-:S04]  /*0160*/  IADD3 R6, P2, R7, UR6, RZ ;  /* 0x0000000607067c10 */ /* 0x000fc8000ff5e0ff */
[----:B------:R-:W-:Y:S02]  /*0170*/  LEA.HI.X.SX32 R7, R7, UR7, 0x1, P2 ;  /* 0x0000000707077c11 */ /* 0x000fe400090f0eff */
[CC--:B--2---:R-:W-:Y:S01]  /*0180*/  FSETP.GT.AND P0, PT, R9.reuse, -R4.reuse, PT ;  /* 0x800000040900720b */ /* 0x0c4fe20003f04000 */
[--C-:B------:R-:W-:Y:S01]  /*0190*/  FADD R9, R9, R4.reuse ;  /* 0x0000000409097221 */ /* 0x100fe20000000000 */
[C---:B------:R-:W-:Y:S01]  /*01a0*/  FSETP.GT.AND P1, PT, R8.reuse, -R4, PT ;  /* 0x800000040800720b */ /* 0x040fe20003f24000 */
[----:B------:R-:W-:Y:S01]  /*01b0*/  FADD R8, R8, R4 ;  /* 0x0000000408087221 */ /* 0x000fe20000000000 */
[----:B------:R-:W-:Y:S02]  /*01c0*/  SEL R11, RZ, 0x100, !P0 ;  /* 0x00000100ff0b7807 */ /* 0x000fe40004000000 */
[----:B------:R-:W-:-:S05]  /*01d0*/  SEL R0, RZ, 0x1, !P1 ;  /* 0x00000001ff007807 */ /* 0x000fca0004800000 */
[----:B------:R-:W-:Y:S02]  /*01e0*/  IMAD.IADD R11, R0, 0x1, R11 ;  /* 0x00000001000b7824 */ /* 0x000fe400078e020b */
[----:B------:R-:W-:Y:S02]  /*01f0*/  @!P0 FMUL R9, R9, 0.10000000149011611938 ;  /* 0x3dcccccd09098820 */ /* 0x000fe40000400000 */
[----:B------:R-:W-:Y:S01]  /*0200*/  @!P1 FMUL R8, R8, 0.10000000149011611938 ;  /* 0x3dcccccd08089820 */ /* 0x000fe20000400000 */
[----:B------:R-:W-:Y:S04]  /*0210*/  STG.E.U16 desc[UR4][R6.64], R11 ;  /* 0x0000000b06007986 */ /* 0x000fe8000c101504 */
[----:B------:R-:W-:Y:S01]  /*0220*/  STG.E.64 desc[UR4][R2.64], R8 ;  /* 0x0000000802007986 */ /* 0x000fe2000c101b04 */
[----:B------:R-:W-:Y:S05]  /*0230*/  EXIT ;  /* 0x000000000000794d */ /* 0x000fea0003800000 */
.L_x_0:
[----:B------:R-:W-:-:S00]  /*0240*/  BRA `(.L_x_0) ;  /* 0xfffffffc00fc7947 */ /* 0x000fc0000383ffff */
[----:B------:R-:W-:-:S00]  /*0250*/  NOP ;  /* 0x0000000000007918 */ /* 0x000fc00000000000 */
        /* <DEDUP_REMOVED lines=10> */
.L_x_1:


//--------------------- .nv.constant0.triton_poi_fused_convolution_leaky_relu_10 --------------------------
	.section	.nv.constant0.triton_poi_fused_convolution_leaky_relu_10,"a",@progbits
	.sectionflags	@""
	.align	4
.nv.constant0.triton_poi_fused_convolution_leaky_relu_10:
	.zero		556
